	.headerflags	@"EF_CUDA_TEXMODE_UNIFIED EF_CUDA_64BIT_ADDRESS EF_CUDA_ACCELERATORS EF_CUDA_SM90 EF_CUDA_VIRTUAL_SM(EF_CUDA_SM90)"
	.elftype	@"ET_EXEC"


//--------------------- .nv.info                  --------------------------
	.section	.nv.info,"",@"SHT_CUDA_INFO"
	.align	4


	//----- nvinfo : EIATTR_REGCOUNT
	.align		4
        /*0000*/ 	.byte	0x04, 0x2f
        /*0002*/ 	.short	(.L_1 - .L_0)
	.align		4
.L_0:
        /*0004*/ 	.word	index@(triton_poi_fused_max_pool2d_with_indices_7)
        /*0008*/ 	.word	0x00000020


	//----- nvinfo : EIATTR_MIN_STACK_SIZE
	.align		4
.L_1:
        /*000c*/ 	.byte	0x04, 0x12
        /*000e*/ 	.short	(.L_3 - .L_2)
	.align		4
.L_2:
        /*0010*/ 	.word	index@(triton_poi_fused_max_pool2d_with_indices_7)
        /*0014*/ 	.word	0x00000000


	//----- nvinfo : EIATTR_FRAME_SIZE
	.align		4
.L_3:
        /*0018*/ 	.byte	0x04, 0x11
        /*001a*/ 	.short	(.L_5 - .L_4)
	.align		4
.L_4:
        /*001c*/ 	.word	index@(triton_poi_fused_max_pool2d_with_indices_7)
        /*0020*/ 	.word	0x00000000


	//----- nvinfo : EIATTR_MIN_STACK_SIZE
	.align		4
.L_5:
        /*0024*/ 	.byte	0x04, 0x12
        /*0026*/ 	.short	(.L_7 - .L_6)
	.align		4
.L_6:
        /*0028*/ 	.word	index@(triton_poi_fused_max_pool2d_with_indices_7)
        /*002c*/ 	.word	0x00000000
.L_7:


//--------------------- .nv.info.triton_poi_fused_max_pool2d_with_indices_7 --------------------------
	.section	.nv.info.triton_poi_fused_max_pool2d_with_indices_7,"",@"SHT_CUDA_INFO"
	.sectionflags	@""
	.align	4


	//----- nvinfo : EIATTR_CUDA_API_VERSION
	.align		4
        /*0000*/ 	.byte	0x04, 0x37
        /*0002*/ 	.short	(.L_9 - .L_8)
.L_8:
        /*0004*/ 	.word	0x0000007c


	//----- nvinfo : EIATTR_KPARAM_INFO
	.align		4
.L_9:
        /*0008*/ 	.byte	0x04, 0x17
        /*000a*/ 	.short	(.L_11 - .L_10)
.L_10:
        /*000c*/ 	.word	0x00000000
        /*0010*/ 	.short	0x0003
        /*0012*/ 	.short	0x0018
        /*0014*/ 	.byte	0x00, 0xf0, 0x11, 0x00


	//----- nvinfo : EIATTR_KPARAM_INFO
	.align		4
.L_11:
        /*0018*/ 	.byte	0x04, 0x17
        /*001a*/ 	.short	(.L_13 - .L_12)
.L_12:
        /*001c*/ 	.word	0x00000000
        /*0020*/ 	.short	0x0002
        /*0022*/ 	.short	0x0010
        /*0024*/ 	.byte	0x00, 0xf4, 0x21, 0x00


	//----- nvinfo : EIATTR_KPARAM_INFO
	.align		4
.L_13:
        /*0028*/ 	.byte	0x04, 0x17
        /*002a*/ 	.short	(.L_15 - .L_14)
.L_14:
        /*002c*/ 	.word	0x00000000
        /*0030*/ 	.short	0x0001
        /*0032*/ 	.short	0x0008
        /*0034*/ 	.byte	0x00, 0xf4, 0x21, 0x00


	//----- nvinfo : EIATTR_KPARAM_INFO
	.align		4
.L_15:
        /*0038*/ 	.byte	0x04, 0x17
        /*003a*/ 	.short	(.L_17 - .L_16)
.L_16:
        /*003c*/ 	.word	0x00000000
        /*0040*/ 	.short	0x0000
        /*0042*/ 	.short	0x0000
        /*0044*/ 	.byte	0x00, 0xf4, 0x21, 0x00


	//----- nvinfo : EIATTR_SPARSE_MMA_MASK
	.align		4
.L_17:
        /*0048*/ 	.byte	0x03, 0x50
        /*004a*/ 	.short	0x0000


	//----- nvinfo : EIATTR_MAXREG_COUNT
	.align		4
        /*004c*/ 	.byte	0x03, 0x1b
        /*004e*/ 	.short	0x00ff


	//----- nvinfo : EIATTR_EXIT_INSTR_OFFSETS
	.align		4
        /*0050*/ 	.byte	0x04, 0x1c
        /*0052*/ 	.short	(.L_19 - .L_18)


	//   ....[0]....
.L_18:
        /*0054*/ 	.word	0x00000f90


	//----- nvinfo : EIATTR_REQNTID
	.align		4
.L_19:
        /*0058*/ 	.byte	0x04, 0x10
        /*005a*/ 	.short	(.L_21 - .L_20)
.L_20:
        /*005c*/ 	.word	0x00000080
        /*0060*/ 	.word	0x00000001
        /*0064*/ 	.word	0x00000001


	//----- nvinfo : EIATTR_CBANK_PARAM_SIZE
	.align		4
.L_21:
        /*0068*/ 	.byte	0x03, 0x19
        /*006a*/ 	.short	0x001c


	//----- nvinfo : EIATTR_PARAM_CBANK
	.align		4
        /*006c*/ 	.byte	0x04, 0x0a
        /*006e*/ 	.short	(.L_23 - .L_22)
	.align		4
.L_22:
        /*0070*/ 	.word	index@(.nv.constant0.triton_poi_fused_max_pool2d_with_indices_7)
        /*0074*/ 	.short	0x0210
        /*0076*/ 	.short	0x001c


	//----- nvinfo : EIATTR_SW_WAR
	.align		4
.L_23:
        /*0078*/ 	.byte	0x04, 0x36
        /*007a*/ 	.short	(.L_25 - .L_24)
.L_24:
        /*007c*/ 	.word	0x00000008
.L_25:


//--------------------- .nv.callgraph             --------------------------
	.section	.nv.callgraph,"",@"SHT_CUDA_CALLGRAPH"
	.align	4
	.sectionentsize	8
	.align		4
        /*0000*/ 	.word	0x00000000
	.align		4
        /*0004*/ 	.word	0xffffffff
	.align		4
        /*0008*/ 	.word	0x00000000
	.align		4
        /*000c*/ 	.word	0xfffffffe
	.align		4
        /*0010*/ 	.word	0x00000000
	.align		4
        /*0014*/ 	.word	0xfffffffd
	.align		4
        /*0018*/ 	.word	0x00000000
	.align		4
        /*001c*/ 	.word	0xfffffffc


//--------------------- .text.triton_poi_fused_max_pool2d_with_indices_7 --------------------------
	.section	.text.triton_poi_fused_max_pool2d_with_indices_7,"ax",@progbits
	.align	128
        .global         triton_poi_fused_max_pool2d_with_indices_7
        .type           triton_poi_fused_max_pool2d_with_indices_7,@function
        .size           triton_poi_fused_max_pool2d_with_indices_7,(.L_x_1 - triton_poi_fused_max_pool2d_with_indices_7)
        .other          triton_poi_fused_max_pool2d_with_indices_7,@"STO_CUDA_ENTRY STV_DEFAULT"
triton_poi_fused_max_pool2d_with_indices_7:
.text.triton_poi_fused_max_pool2d_with_indices_7:
[----:B------:R-:W-:Y:S01]  /*0000*/  LDC R1, c[0x0][0x28] ;  /* 0x00000a00ff017b82 */ /* 0x000fe20000000800 */
[----:B------:R-:W1:Y:S07]  /*0010*/  S2R R0, SR_TID.X ;  /* 0x0000000000007919 */ /* 0x000e6e0000002100 */
[----:B------:R-:W2:Y:S01]  /*0020*/  LDC.64 R20, c[0x0][0x210] ;  /* 0x00008400ff147b82 */ /* 0x000ea20000000a00 */
[----:B------:R-:W-:Y:S01]  /*0030*/  CS2R R10, SRZ ;  /* 0x00000000000a7805 */ /* 0x000fe2000001ff00 */
[----:B------:R-:W-:Y:S01]  /*0040*/  ULDC.64 UR4, c[0x0][0x208] ;  /* 0x0000820000047ab9 */ /* 0x000fe20000000a00 */
[----:B------:R-:W3:Y:S01]  /*0050*/  S2R R5, SR_CTAID.X ;  /* 0x0000000000057919 */ /* 0x000ee20000002500 */
[----:B------:R-:W-:-:S02]  /*0060*/  CS2R R12, SRZ ;  /* 0x00000000000c7805 */ /* 0x000fc4000001ff00 */
[----:B------:R-:W-:Y:S02]  /*0070*/  CS2R R14, SRZ ;  /* 0x00000000000e7805 */ /* 0x000fe4000001ff00 */
[----:B------:R-:W-:Y:S01]  /*0080*/  CS2R R16, SRZ ;  /* 0x0000000000107805 */ /* 0x000fe2000001ff00 */
[----:B------:R-:W-:Y:S01]  /*0090*/  ULDC.64 UR6, c[0x0][0x220] ;  /* 0x0000880000067ab9 */ /* 0x000fe20000000a00 */
[----:B-1----:R-:W-:Y:S01]  /*00a0*/  IMAD.SHL.U32 R0, R0, 0x4, RZ ;  /* 0x0000000400007824 */ /* 0x002fe200078e00ff */
[----:B---3--:R-:W-:-:S04]  /*00b0*/  SHF.R.S32.HI R3, RZ, 0x16, R5 ;  /* 0x00000016ff037819 */ /* 0x008fc80000011405 */
[----:B------:R-:W-:Y:S02]  /*00c0*/  LOP3.LUT R0, R0, 0x1fc, RZ, 0xc0, !PT ;  /* 0x000001fc00007812 */ /* 0x000fe400078ec0ff */
[----:B------:R-:W-:-:S03]  /*00d0*/  SGXT R3, R3, 0x1 ;  /* 0x000000010303781a */ /* 0x000fc60000000200 */
[----:B------:R-:W-:-:S05]  /*00e0*/  IMAD R0, R5, 0x200, R0 ;  /* 0x0000020005007824 */ /* 0x000fca00078e0200 */
[CC--:B------:R-:W-:Y:S02]  /*00f0*/  LEA.HI R2, R3.reuse, R0.reuse, RZ, 0x6 ;  /* 0x0000000003027211 */ /* 0x0c0fe400078f30ff */
[----:B------:R-:W-:Y:S02]  /*0100*/  LEA.HI R3, R3, R0, RZ, 0xa ;  /* 0x0000000003037211 */ /* 0x000fe400078f50ff */
[----:B------:R-:W-:Y:S02]  /*0110*/  SHF.R.S32.HI R22, RZ, 0x6, R2 ;  /* 0x00000006ff167819 */ /* 0x000fe40000011402 */
[----:B------:R-:W-:Y:S02]  /*0120*/  SHF.R.S32.HI R4, RZ, 0xa, R3 ;  /* 0x0000000aff047819 */ /* 0x000fe40000011403 */
[----:B------:R-:W-:Y:S02]  /*0130*/  LOP3.LUT R3, R2, 0xffffffc0, RZ, 0xc0, !PT ;  /* 0xffffffc002037812 */ /* 0x000fe400078ec0ff */
[----:B------:R-:W-:-:S02]  /*0140*/  LEA.HI R5, R22, R22, RZ, 0x4 ;  /* 0x0000001616057211 */ /* 0x000fc400078f20ff */
[----:B------:R-:W-:Y:S01]  /*0150*/  LEA.HI R2, R4, R4, RZ, 0x4 ;  /* 0x0000000404027211 */ /* 0x000fe200078f20ff */
[----:B------:R-:W-:Y:S01]  /*0160*/  IMAD.IADD R3, R0, 0x1, -R3 ;  /* 0x0000000100037824 */ /* 0x000fe200078e0a03 */
[----:B------:R-:W-:Y:S02]  /*0170*/  LOP3.LUT R5, R5, 0xfffffff0, RZ, 0xc0, !PT ;  /* 0xfffffff005057812 */ /* 0x000fe400078ec0ff */
[----:B------:R-:W-:Y:S01]  /*0180*/  LOP3.LUT R7, R2, 0xfffffff0, RZ, 0xc0, !PT ;  /* 0xfffffff002077812 */ /* 0x000fe200078ec0ff */
[----:B------:R-:W-:Y:S02]  /*0190*/  IMAD R9, R4, 0x1000, R3 ;  /* 0x0000100004097824 */ /* 0x000fe400078e0203 */
[----:B------:R-:W-:Y:S02]  /*01a0*/  IMAD.IADD R22, R22, 0x1, -R5 ;  /* 0x0000000116167824 */ /* 0x000fe400078e0a05 */
[----:B------:R-:W-:Y:S01]  /*01b0*/  IMAD.IADD R3, R4, 0x1, -R7 ;  /* 0x0000000104037824 */ /* 0x000fe200078e0a07 */
[----:B------:R-:W-:Y:S01]  /*01c0*/  CS2R R4, SRZ ;  /* 0x0000000000047805 */ /* 0x000fe2000001ff00 */
[C---:B------:R-:W-:Y:S01]  /*01d0*/  IMAD R2, R22.reuse, 0x80, R9 ;  /* 0x0000008016027824 */ /* 0x040fe200078e0209 */
[----:B------:R-:W-:-:S02]  /*01e0*/  ISETP.GT.AND P0, PT, R22, RZ, PT ;  /* 0x000000ff1600720c */ /* 0x000fc40003f04270 */
[----:B------:R-:W-:Y:S02]  /*01f0*/  CS2R R6, SRZ ;  /* 0x0000000000067805 */ /* 0x000fe4000001ff00 */
[C---:B------:R-:W-:Y:S01]  /*0200*/  ISETP.GT.AND P1, PT, R3.reuse, RZ, PT ;  /* 0x000000ff0300720c */ /* 0x040fe20003f24270 */
[C---:B------:R-:W-:Y:S01]  /*0210*/  VIADD R19, R2.reuse, 0xfffff7c0 ;  /* 0xfffff7c002137836 */ /* 0x040fe20000000000 */
[----:B------:R-:W-:Y:S01]  /*0220*/  ISETP.GT.AND P2, PT, R3, RZ, P0 ;  /* 0x000000ff0300720c */ /* 0x000fe20000744270 */
[----:B------:R-:W-:Y:S01]  /*0230*/  VIADD R25, R2, 0xfffff800 ;  /* 0xfffff80002197836 */ /* 0x000fe20000000000 */
[----:B------:R-:W-:Y:S02]  /*0240*/  ISETP.GT.AND P1, PT, R22, -0x1, P1 ;  /* 0xffffffff1600780c */ /* 0x000fe40000f24270 */
[----:B------:R-:W-:Y:S01]  /*0250*/  CS2R R8, SRZ ;  /* 0x0000000000087805 */ /* 0x000fe2000001ff00 */
[----:B--2---:R-:W-:-:S04]  /*0260*/  IMAD.WIDE R18, R19, 0x4, R20 ;  /* 0x0000000413127825 */ /* 0x004fc800078e0214 */
[----:B------:R-:W-:-:S04]  /*0270*/  IMAD.WIDE R24, R25, 0x4, R20 ;  /* 0x0000000419187825 */ /* 0x000fc800078e0214 */
[----:B------:R1:W2:Y:S04]  /*0280*/  @P2 LDG.E.128 R4, desc[UR4][R18.64] ;  /* 0x0000000412042981 */ /* 0x0002a8000c1e1d00 */
[----:B------:R3:W4:Y:S01]  /*0290*/  @P1 LDG.E.128 R8, desc[UR4][R24.64] ;  /* 0x0000000418081981 */ /* 0x000722000c1e1d00 */
[----:B------:R-:W-:-:S04]  /*02a0*/  VIADD R27, R2, 0xfffff840 ;  /* 0xfffff840021b7836 */ /* 0x000fc80000000000 */
[----:B------:R-:W-:-:S05]  /*02b0*/  IMAD.WIDE R26, R27, 0x4, R20 ;  /* 0x000000041b1a7825 */ /* 0x000fca00078e0214 */
[----:B------:R-:W5:Y:S01]  /*02c0*/  @P1 LDG.E.128 R12, desc[UR4][R26.64] ;  /* 0x000000041a0c1981 */ /* 0x000f62000c1e1d00 */
[C---:B------:R-:W-:Y:S02]  /*02d0*/  ISETP.GT.AND P0, PT, R3.reuse, -0x1, P0 ;  /* 0xffffffff0300780c */ /* 0x040fe40000704270 */
[----:B-1----:R-:W-:Y:S02]  /*02e0*/  CS2R R18, SRZ ;  /* 0x0000000000127805 */ /* 0x002fe4000001ff00 */
[----:B------:R-:W-:Y:S01]  /*02f0*/  LOP3.LUT R3, R3, R22, RZ, 0xfc, !PT ;  /* 0x0000001603037212 */ /* 0x000fe200078efcff */
[----:B------:R-:W-:Y:S01]  /*0300*/  VIADD R29, R2, 0x40 ;  /* 0x00000040021d7836 */ /* 0x000fe20000000000 */
[----:B--2---:R-:W-:Y:S02]  /*0310*/  SEL R23, R4, 0xff800000, P2 ;  /* 0xff80000004177807 */ /* 0x004fe40001000000 */
[----:B---3--:R-:W-:Y:S01]  /*0320*/  SEL R24, R5, 0xff800000, P2 ;  /* 0xff80000005187807 */ /* 0x008fe20001000000 */
[----:B------:R-:W-:Y:S01]  /*0330*/  VIADD R5, R2, 0xffffffc0 ;  /* 0xffffffc002057836 */ /* 0x000fe20000000000 */
[----:B----4-:R-:W-:-:S02]  /*0340*/  SEL R8, R8, 0xff800000, P1 ;  /* 0xff80000008087807 */ /* 0x010fc40000800000 */
[----:B------:R-:W-:Y:S01]  /*0350*/  SEL R9, R9, 0xff800000, P1 ;  /* 0xff80000009097807 */ /* 0x000fe20000800000 */
[----:B------:R-:W-:Y:S01]  /*0360*/  IMAD.WIDE R4, R5, 0x4, R20 ;  /* 0x0000000405047825 */ /* 0x000fe200078e0214 */
[----:B------:R-:W-:Y:S02]  /*0370*/  FSETP.GT.AND P5, PT, R8, R23, PT ;  /* 0x000000170800720b */ /* 0x000fe40003fa4000 */
[----:B------:R-:W-:Y:S02]  /*0380*/  FSETP.GT.AND P6, PT, R9, R24, PT ;  /* 0x000000180900720b */ /* 0x000fe40003fc4000 */
[----:B------:R-:W-:Y:S01]  /*0390*/  SEL R25, R6, 0xff800000, P2 ;  /* 0xff80000006197807 */ /* 0x000fe20001000000 */
[----:B------:R1:W2:Y:S01]  /*03a0*/  @P0 LDG.E.128 R16, desc[UR4][R4.64] ;  /* 0x0000000404100981 */ /* 0x0002a2000c1e1d00 */
[----:B------:R-:W-:Y:S02]  /*03b0*/  SEL R10, R10, 0xff800000, P1 ;  /* 0xff8000000a0a7807 */ /* 0x000fe40000800000 */
[----:B------:R-:W-:-:S02]  /*03c0*/  SEL R7, R7, 0xff800000, P2 ;  /* 0xff80000007077807 */ /* 0x000fc40001000000 */
[----:B------:R-:W-:Y:S02]  /*03d0*/  FSETP.NAN.AND P2, PT, R8, R8, PT ;  /* 0x000000080800720b */ /* 0x000fe40003f48000 */
[----:B------:R-:W-:Y:S02]  /*03e0*/  FSETP.GT.AND P3, PT, R10, R25, PT ;  /* 0x000000190a00720b */ /* 0x000fe40003f64000 */
[----:B------:R-:W-:Y:S02]  /*03f0*/  SEL R28, R11, 0xff800000, P1 ;  /* 0xff8000000b1c7807 */ /* 0x000fe40000800000 */
[----:B------:R-:W-:Y:S02]  /*0400*/  @!P5 SEL R8, R8, R23, P2 ;  /* 0x000000170808d207 */ /* 0x000fe40001000000 */
[----:B------:R-:W-:Y:S02]  /*0410*/  FSETP.NAN.AND P2, PT, R9, R9, PT ;  /* 0x000000090900720b */ /* 0x000fe40003f48000 */
[----:B------:R-:W-:-:S02]  /*0420*/  FSETP.GT.AND P4, PT, R28, R7, PT ;  /* 0x000000071c00720b */ /* 0x000fc40003f84000 */
[----:B------:R-:W-:Y:S02]  /*0430*/  @!P6 SEL R9, R9, R24, P2 ;  /* 0x000000180909e207 */ /* 0x000fe40001000000 */
[----:B------:R-:W-:-:S04]  /*0440*/  FSETP.NAN.AND P2, PT, R10, R10, PT ;  /* 0x0000000a0a00720b */ /* 0x000fc80003f48000 */
[----:B------:R-:W-:Y:S02]  /*0450*/  @!P3 SEL R10, R10, R25, P2 ;  /* 0x000000190a0ab207 */ /* 0x000fe40001000000 */
[----:B------:R-:W-:-:S04]  /*0460*/  FSETP.NAN.AND P2, PT, R28, R28, PT ;  /* 0x0000001c1c00720b */ /* 0x000fc80003f48000 */
[----:B------:R-:W-:Y:S02]  /*0470*/  @!P4 SEL R28, R28, R7, P2 ;  /* 0x000000071c1cc207 */ /* 0x000fe40001000000 */
[----:B------:R-:W-:Y:S02]  /*0480*/  ISETP.GT.AND P2, PT, R3, -0x1, PT ;  /* 0xffffffff0300780c */ /* 0x000fe40003f44270 */
[----:B-1----:R-:W-:Y:S02]  /*0490*/  CS2R R4, SRZ ;  /* 0x0000000000047805 */ /* 0x002fe4000001ff00 */
[----:B------:R-:W-:Y:S01]  /*04a0*/  CS2R R6, SRZ ;  /* 0x0000000000067805 */ /* 0x000fe2000001ff00 */
[----:B------:R-:W-:-:S08]  /*04b0*/  IMAD.WIDE R24, R2, 0x4, R20 ;  /* 0x0000000402187825 */ /* 0x000fd000078e0214 */
[----:B------:R1:W3:Y:S01]  /*04c0*/  @P2 LDG.E.128 R4, desc[UR4][R24.64] ;  /* 0x0000000418042981 */ /* 0x0002e2000c1e1d00 */
[----:B-----5:R-:W-:Y:S02]  /*04d0*/  SEL R15, R15, 0xff800000, P1 ;  /* 0xff8000000f0f7807 */ /* 0x020fe40000800000 */
[----:B------:R-:W-:Y:S02]  /*04e0*/  SEL R22, RZ, 0x1, !P4 ;  /* 0x00000001ff167807 */ /* 0x000fe40006000000 */
[----:B------:R-:W-:Y:S02]  /*04f0*/  FSETP.NAN.AND P4, PT, R15, R15, PT ;  /* 0x0000000f0f00720b */ /* 0x000fe40003f88000 */
[----:B------:R-:W-:Y:S02]  /*0500*/  SEL R3, R14, 0xff800000, P1 ;  /* 0xff8000000e037807 */ /* 0x000fe40000800000 */
[----:B------:R-:W-:Y:S02]  /*0510*/  SEL R26, RZ, 0x1, !P3 ;  /* 0x00000001ff1a7807 */ /* 0x000fe40005800000 */
[----:B------:R-:W-:-:S02]  /*0520*/  FSETP.NAN.AND P3, PT, R3, R3, PT ;  /* 0x000000030300720b */ /* 0x000fc40003f68000 */
[----:B-1----:R-:W-:Y:S02]  /*0530*/  SEL R24, R13, 0xff800000, P1 ;  /* 0xff8000000d187807 */ /* 0x002fe40000800000 */
[----:B------:R-:W-:Y:S02]  /*0540*/  SEL R13, RZ, 0x1, !P6 ;  /* 0x00000001ff0d7807 */ /* 0x000fe40007000000 */
[----:B------:R-:W-:Y:S02]  /*0550*/  SEL R23, R12, 0xff800000, P1 ;  /* 0xff8000000c177807 */ /* 0x000fe40000800000 */
[----:B------:R-:W-:Y:S02]  /*0560*/  FSETP.GEU.AND P6, PT, R28, R15, PT ;  /* 0x0000000f1c00720b */ /* 0x000fe40003fce000 */
[----:B------:R-:W-:Y:S02]  /*0570*/  FSETP.NAN.AND P1, PT, R24, R24, PT ;  /* 0x000000181800720b */ /* 0x000fe40003f28000 */
[----:B------:R-:W-:-:S02]  /*0580*/  @!P4 SEL R15, R15, R28, !P6 ;  /* 0x0000001c0f0fc207 */ /* 0x000fc40007000000 */
[----:B------:R-:W-:Y:S02]  /*0590*/  SEL R14, RZ, 0x1, !P5 ;  /* 0x00000001ff0e7807 */ /* 0x000fe40006800000 */
[----:B------:R-:W-:Y:S02]  /*05a0*/  FSETP.GEU.AND P4, PT, R10, R3, PT ;  /* 0x000000030a00720b */ /* 0x000fe40003f8e000 */
[----:B------:R-:W-:Y:S02]  /*05b0*/  FSETP.NAN.AND P5, PT, R23, R23, PT ;  /* 0x000000171700720b */ /* 0x000fe40003fa8000 */
[----:B------:R-:W-:Y:S02]  /*05c0*/  @!P3 SEL R3, R3, R10, !P4 ;  /* 0x0000000a0303b207 */ /* 0x000fe40006000000 */
[----:B------:R-:W-:-:S04]  /*05d0*/  FSETP.GEU.AND P3, PT, R9, R24, PT ;  /* 0x000000180900720b */ /* 0x000fc80003f6e000 */
[----:B------:R-:W-:Y:S02]  /*05e0*/  @!P1 SEL R24, R24, R9, !P3 ;  /* 0x0000000918189207 */ /* 0x000fe40005800000 */
[----:B------:R-:W-:Y:S02]  /*05f0*/  FSETP.GEU.AND P1, PT, R8, R23, PT ;  /* 0x000000170800720b */ /* 0x000fe40003f2e000 */
[----:B------:R-:W-:Y:S01]  /*0600*/  CS2R R10, SRZ ;  /* 0x00000000000a7805 */ /* 0x000fe2000001ff00 */
[----:B------:R-:W-:Y:S01]  /*0610*/  IMAD.WIDE R28, R29, 0x4, R20 ;  /* 0x000000041d1c7825 */ /* 0x000fe200078e0214 */
[----:B------:R-:W-:Y:S02]  /*0620*/  @!P5 SEL R23, R23, R8, !P1 ;  /* 0x000000081717d207 */ /* 0x000fe40004800000 */
[----:B------:R-:W-:-:S06]  /*0630*/  CS2R R8, SRZ ;  /* 0x0000000000087805 */ /* 0x000fcc000001ff00 */
[----:B------:R1:W4:Y:S01]  /*0640*/  @P2 LDG.E.128 R8, desc[UR4][R28.64] ;  /* 0x000000041c082981 */ /* 0x000322000c1e1d00 */
[----:B------:R-:W-:Y:S02]  /*0650*/  SEL R12, R22, 0x2, P6 ;  /* 0x00000002160c7807 */ /* 0x000fe40003000000 */
[----:B------:R-:W-:Y:S02]  /*0660*/  SEL R26, R26, 0x2, P4 ;  /* 0x000000021a1a7807 */ /* 0x000fe40002000000 */
[----:B------:R-:W-:Y:S02]  /*0670*/  SEL R13, R13, 0x2, P3 ;  /* 0x000000020d0d7807 */ /* 0x000fe40001800000 */
[----:B------:R-:W-:Y:S01]  /*0680*/  SEL R14, R14, 0x2, P1 ;  /* 0x000000020e0e7807 */ /* 0x000fe20000800000 */
[----:B-1----:R-:W-:Y:S01]  /*0690*/  VIADD R29, R2, 0x7c0 ;  /* 0x000007c0021d7836 */ /* 0x002fe20000000000 */
[----:B--2---:R-:W-:Y:S02]  /*06a0*/  SEL R16, R16, 0xff800000, P0 ;  /* 0xff80000010107807 */ /* 0x004fe40000000000 */
[----:B------:R-:W-:-:S02]  /*06b0*/  SEL R17, R17, 0xff800000, P0 ;  /* 0xff80000011117807 */ /* 0x000fc40000000000 */
[-C--:B------:R-:W-:Y:S02]  /*06c0*/  FSETP.NAN.AND P5, PT, R16, R16.reuse, PT ;  /* 0x000000101000720b */ /* 0x080fe40003fa8000 */
[----:B------:R-:W-:Y:S02]  /*06d0*/  FSETP.NAN.AND P6, PT, R17, R17, PT ;  /* 0x000000111100720b */ /* 0x000fe40003fc8000 */
[----:B------:R-:W-:Y:S02]  /*06e0*/  SEL R18, R18, 0xff800000, P0 ;  /* 0xff80000012127807 */ /* 0x000fe40000000000 */
[----:B------:R-:W-:Y:S02]  /*06f0*/  FSETP.GEU.AND P4, PT, R23, R16, PT ;  /* 0x000000101700720b */ /* 0x000fe40003f8e000 */
[----:B------:R-:W-:Y:S02]  /*0700*/  FSETP.NAN.AND P3, PT, R18, R18, PT ;  /* 0x000000121200720b */ /* 0x000fe40003f68000 */
[----:B------:R-:W-:-:S03]  /*0710*/  SEL R28, R19, 0xff800000, P0 ;  /* 0xff800000131c7807 */ /* 0x000fc60000000000 */
[----:B------:R-:W-:Y:S02]  /*0720*/  @!P5 SEL R16, R16, R23, !P4 ;  /* 0x000000171010d207 */ /* 0x000fe40006000000 */
[----:B------:R-:W-:Y:S02]  /*0730*/  FSETP.GEU.AND P5, PT, R24, R17, PT ;  /* 0x000000111800720b */ /* 0x000fe40003fae000 */
[----:B------:R-:W-:Y:S02]  /*0740*/  FSETP.NAN.AND P1, PT, R28, R28, PT ;  /* 0x0000001c1c00720b */ /* 0x000fe40003f28000 */
[----:B------:R-:W-:Y:S02]  /*0750*/  @!P6 SEL R17, R17, R24, !P5 ;  /* 0x000000181111e207 */ /* 0x000fe40006800000 */
[----:B------:R-:W-:-:S04]  /*0760*/  FSETP.GEU.AND P6, PT, R3, R18, PT ;  /* 0x000000120300720b */ /* 0x000fc80003fce000 */
[----:B------:R-:W-:Y:S02]  /*0770*/  @!P3 SEL R18, R18, R3, !P6 ;  /* 0x000000031212b207 */ /* 0x000fe40007000000 */
[----:B------:R-:W-:-:S04]  /*0780*/  FSETP.GEU.AND P3, PT, R15, R28, PT ;  /* 0x0000001c0f00720b */ /* 0x000fc80003f6e000 */
[----:B------:R-:W-:Y:S02]  /*0790*/  @!P1 SEL R28, R28, R15, !P3 ;  /* 0x0000000f1c1c9207 */ /* 0x000fe40005800000 */
[----:B---3--:R-:W-:-:S04]  /*07a0*/  SEL R3, R7, 0xff800000, P2 ;  /* 0xff80000007037807 */ /* 0x008fc80001000000 */
[-C--:B------:R-:W-:Y:S02]  /*07b0*/  FSETP.NAN.AND P1, PT, R3, R3.reuse, PT ;  /* 0x000000030300720b */ /* 0x080fe40003f28000 */
[----:B------:R-:W-:Y:S02]  /*07c0*/  SEL R22, R14, 0x3, P4 ;  /* 0x000000030e167807 */ /* 0x000fe40002000000 */
[----:B------:R-:W-:Y:S02]  /*07d0*/  FSETP.GEU.AND P4, PT, R28, R3, PT ;  /* 0x000000031c00720b */ /* 0x000fe40003f8e000 */
[----:B------:R-:W-:Y:S02]  /*07e0*/  SEL R23, R6, 0xff800000, P2 ;  /* 0xff80000006177807 */ /* 0x000fe40001000000 */
[----:B------:R-:W-:Y:S02]  /*07f0*/  CS2R R6, SRZ ;  /* 0x0000000000067805 */ /* 0x000fe4000001ff00 */
[----:B------:R-:W-:-:S02]  /*0800*/  SEL R24, R5, 0xff800000, P2 ;  /* 0xff80000005187807 */ /* 0x000fc40001000000 */
[----:B------:R-:W-:Y:S02]  /*0810*/  SEL R19, R4, 0xff800000, P2 ;  /* 0xff80000004137807 */ /* 0x000fe40001000000 */
[----:B------:R-:W-:Y:S02]  /*0820*/  CS2R R4, SRZ ;  /* 0x0000000000047805 */ /* 0x000fe4000001ff00 */
[----:B------:R-:W-:Y:S01]  /*0830*/  @!P1 SEL R3, R3, R28, !P4 ;  /* 0x0000001c03039207 */ /* 0x000fe20006000000 */
[----:B------:R-:W-:Y:S01]  /*0840*/  IMAD.WIDE R28, R29, 0x4, R20 ;  /* 0x000000041d1c7825 */ /* 0x000fe200078e0214 */
[----:B------:R-:W-:Y:S02]  /*0850*/  FSETP.NAN.AND P1, PT, R23, R23, PT ;  /* 0x000000171700720b */ /* 0x000fe40003f28000 */
[----:B------:R-:W-:Y:S02]  /*0860*/  SEL R25, R13, 0x3, P5 ;  /* 0x000000030d197807 */ /* 0x000fe40002800000 */
[----:B------:R-:W-:Y:S01]  /*0870*/  FSETP.NAN.AND P5, PT, R24, R24, PT ;  /* 0x000000181800720b */ /* 0x000fe20003fa8000 */
[----:B------:R1:W2:Y:S01]  /*0880*/  @P0 LDG.E.128 R4, desc[UR4][R28.64] ;  /* 0x000000041c040981 */ /* 0x0002a2000c1e1d00 */
[----:B------:R-:W-:-:S02]  /*0890*/  SEL R26, R26, 0x3, P6 ;  /* 0x000000031a1a7807 */ /* 0x000fc40003000000 */
[----:B------:R-:W-:-:S05]  /*08a0*/  FSETP.GEU.AND P6, PT, R18, R23, PT ;  /* 0x000000171200720b */ /* 0x000fca0003fce000 */
[----:B------:R-:W-:Y:S02]  /*08b0*/  @!P1 SEL R23, R23, R18, !P6 ;  /* 0x0000001217179207 */ /* 0x000fe40007000000 */
[----:B------:R-:W-:-:S04]  /*08c0*/  FSETP.GEU.AND P1, PT, R17, R24, PT ;  /* 0x000000181100720b */ /* 0x000fc80003f2e000 */
[----:B------:R-:W-:Y:S01]  /*08d0*/  @!P5 SEL R24, R24, R17, !P1 ;  /* 0x000000111818d207 */ /* 0x000fe20004800000 */
[----:B------:R-:W-:Y:S01]  /*08e0*/  VIADD R17, R2, 0x800 ;  /* 0x0000080002117836 */ /* 0x000fe20000000000 */
[----:B------:R-:W-:Y:S02]  /*08f0*/  SEL R27, R12, 0x3, P3 ;  /* 0x000000030c1b7807 */ /* 0x000fe40001800000 */
[----:B------:R-:W-:Y:S02]  /*0900*/  CS2R R12, SRZ ;  /* 0x00000000000c7805 */ /* 0x000fe4000001ff00 */
[----:B------:R-:W-:Y:S02]  /*0910*/  CS2R R14, SRZ ;  /* 0x00000000000e7805 */ /* 0x000fe4000001ff00 */
[-C--:B------:R-:W-:Y:S01]  /*0920*/  FSETP.NAN.AND P3, PT, R19, R19.reuse, PT ;  /* 0x000000131300720b */ /* 0x080fe20003f68000 */
[----:B-1----:R-:W-:Y:S01]  /*0930*/  IMAD.WIDE R28, R17, 0x4, R20 ;  /* 0x00000004111c7825 */ /* 0x002fe200078e0214 */
[----:B------:R-:W-:-:S04]  /*0940*/  FSETP.GEU.AND P5, PT, R16, R19, PT ;  /* 0x000000131000720b */ /* 0x000fc80003fae000 */
[----:B------:R1:W3:Y:S01]  /*0950*/  @P2 LDG.E.128 R12, desc[UR4][R28.64] ;  /* 0x000000041c0c2981 */ /* 0x0002e2000c1e1d00 */
[----:B----4-:R-:W-:-:S06]  /*0960*/  SEL R8, R8, 0xff800000, P2 ;  /* 0xff80000008087807 */ /* 0x010fcc0001000000 */
[----:B------:R-:W-:Y:S02]  /*0970*/  @!P3 SEL R19, R19, R16, !P5 ;  /* 0x000000101313b207 */ /* 0x000fe40006800000 */
[-C--:B------:R-:W-:Y:S01]  /*0980*/  FSETP.NAN.AND P3, PT, R8, R8.reuse, PT ;  /* 0x000000080800720b */ /* 0x080fe20003f68000 */
[----:B------:R-:W-:Y:S01]  /*0990*/  VIADD R17, R2, 0x840 ;  /* 0x0000084002117836 */ /* 0x000fe20000000000 */
[----:B------:R-:W-:Y:S02]  /*09a0*/  SEL R27, R27, 0x4, P4 ;  /* 0x000000041b1b7807 */ /* 0x000fe40002000000 */
[----:B------:R-:W-:Y:S01]  /*09b0*/  FSETP.GEU.AND P4, PT, R19, R8, PT ;  /* 0x000000081300720b */ /* 0x000fe20003f8e000 */
[----:B------:R-:W-:Y:S01]  /*09c0*/  IMAD.WIDE R20, R17, 0x4, R20 ;  /* 0x0000000411147825 */ /* 0x000fe200078e0214 */
[----:B------:R-:W-:-:S07]  /*09d0*/  CS2R R16, SRZ ;  /* 0x0000000000107805 */ /* 0x000fce000001ff00 */
[----:B------:R-:W-:Y:S02]  /*09e0*/  @!P3 SEL R8, R8, R19, !P4 ;  /* 0x000000130808b207 */ /* 0x000fe40006000000 */
[----:B------:R-:W-:-:S06]  /*09f0*/  CS2R R18, SRZ ;  /* 0x0000000000127805 */ /* 0x000fcc000001ff00 */
[----:B------:R4:W5:Y:S01]  /*0a00*/  @P2 LDG.E.128 R16, desc[UR4][R20.64] ;  /* 0x0000000414102981 */ /* 0x000962000c1e1d00 */
[----:B------:R-:W-:Y:S02]  /*0a10*/  SEL R9, R9, 0xff800000, P2 ;  /* 0xff80000009097807 */ /* 0x000fe40001000000 */
[----:B------:R-:W-:Y:S02]  /*0a20*/  SEL R10, R10, 0xff800000, P2 ;  /* 0xff8000000a0a7807 */ /* 0x000fe40001000000 */
[----:B------:R-:W-:Y:S02]  /*0a30*/  FSETP.NAN.AND P3, PT, R9, R9, PT ;  /* 0x000000090900720b */ /* 0x000fe40003f68000 */
[----:B------:R-:W-:Y:S02]  /*0a40*/  SEL R2, R25, 0x4, P1 ;  /* 0x0000000419027807 */ /* 0x000fe40000800000 */
[----:B------:R-:W-:Y:S02]  /*0a50*/  FSETP.NAN.AND P1, PT, R10, R10, PT ;  /* 0x0000000a0a00720b */ /* 0x000fe40003f28000 */
[----:B-1----:R-:W-:-:S02]  /*0a60*/  SEL R28, R11, 0xff800000, P2 ;  /* 0xff8000000b1c7807 */ /* 0x002fc40001000000 */
[----:B------:R-:W-:Y:S02]  /*0a70*/  SEL R22, R22, 0x4, P5 ;  /* 0x0000000416167807 */ /* 0x000fe40002800000 */
[----:B------:R-:W-:Y:S02]  /*0a80*/  SEL R26, R26, 0x4, P6 ;  /* 0x000000041a1a7807 */ /* 0x000fe40003000000 */
[----:B------:R-:W-:Y:S02]  /*0a90*/  FSETP.GEU.AND P5, PT, R24, R9, PT ;  /* 0x000000091800720b */ /* 0x000fe40003fae000 */
[----:B------:R-:W-:Y:S02]  /*0aa0*/  FSETP.NAN.AND P6, PT, R28, R28, PT ;  /* 0x0000001c1c00720b */ /* 0x000fe40003fc8000 */
[----:B------:R-:W-:Y:S02]  /*0ab0*/  @!P3 SEL R9, R9, R24, !P5 ;  /* 0x000000180909b207 */ /* 0x000fe40006800000 */
[----:B------:R-:W-:-:S04]  /*0ac0*/  FSETP.GEU.AND P3, PT, R23, R10, PT ;  /* 0x0000000a1700720b */ /* 0x000fc80003f6e000 */
[----:B------:R-:W-:Y:S02]  /*0ad0*/  @!P1 SEL R10, R10, R23, !P3 ;  /* 0x000000170a0a9207 */ /* 0x000fe40005800000 */
[----:B------:R-:W-:-:S04]  /*0ae0*/  FSETP.GEU.AND P1, PT, R3, R28, PT ;  /* 0x0000001c0300720b */ /* 0x000fc80003f2e000 */
[----:B------:R-:W-:Y:S02]  /*0af0*/  @!P6 SEL R28, R28, R3, !P1 ;  /* 0x000000031c1ce207 */ /* 0x000fe40004800000 */
[----:B------:R-:W-:Y:S02]  /*0b00*/  SEL R2, R2, 0x5, P5 ;  /* 0x0000000502027807 */ /* 0x000fe40002800000 */
[----:B------:R-:W-:Y:S02]  /*0b10*/  SEL R26, R26, 0x5, P3 ;  /* 0x000000051a1a7807 */ /* 0x000fe40001800000 */
[----:B------:R-:W-:Y:S02]  /*0b20*/  SEL R27, R27, 0x5, P1 ;  /* 0x000000051b1b7807 */ /* 0x000fe40000800000 */
[----:B--2---:R-:W-:Y:S02]  /*0b30*/  SEL R7, R7, 0xff800000, P0 ;  /* 0xff80000007077807 */ /* 0x004fe40000000000 */
[----:B------:R-:W-:-:S02]  /*0b40*/  SEL R11, R6, 0xff800000, P0 ;  /* 0xff800000060b7807 */ /* 0x000fc40000000000 */
[----:B------:R-:W-:Y:S02]  /*0b50*/  FSETP.NAN.AND P6, PT, R7, R7, PT ;  /* 0x000000070700720b */ /* 0x000fe40003fc8000 */
[----:B------:R-:W-:Y:S02]  /*0b60*/  SEL R6, R22, 0x5, P4 ;  /* 0x0000000516067807 */ /* 0x000fe40002000000 */
[----:B------:R-:W-:Y:S02]  /*0b70*/  FSETP.NAN.AND P4, PT, R11, R11, PT ;  /* 0x0000000b0b00720b */ /* 0x000fe40003f88000 */
[----:B------:R-:W-:Y:S02]  /*0b80*/  SEL R5, R5, 0xff800000, P0 ;  /* 0xff80000005057807 */ /* 0x000fe40000000000 */
[----:B------:R-:W-:Y:S02]  /*0b90*/  FSETP.GEU.AND P3, PT, R28, R7, PT ;  /* 0x000000071c00720b */ /* 0x000fe40003f6e000 */
[----:B------:R-:W-:-:S02]  /*0ba0*/  FSETP.NAN.AND P5, PT, R5, R5, PT ;  /* 0x000000050500720b */ /* 0x000fc40003fa8000 */
[----:B----4-:R-:W-:Y:S02]  /*0bb0*/  SEL R20, R4, 0xff800000, P0 ;  /* 0xff80000004147807 */ /* 0x010fe40000000000 */
[----:B------:R-:W-:Y:S02]  /*0bc0*/  FSETP.GEU.AND P0, PT, R10, R11, PT ;  /* 0x0000000b0a00720b */ /* 0x000fe40003f0e000 */
[----:B------:R-:W-:Y:S02]  /*0bd0*/  @!P6 SEL R7, R7, R28, !P3 ;  /* 0x0000001c0707e207 */ /* 0x000fe40005800000 */
[----:B------:R-:W-:Y:S02]  /*0be0*/  FSETP.NAN.AND P6, PT, R20, R20, PT ;  /* 0x000000141400720b */ /* 0x000fe40003fc8000 */
[----:B------:R-:W-:Y:S02]  /*0bf0*/  @!P4 SEL R11, R11, R10, !P0 ;  /* 0x0000000a0b0bc207 */ /* 0x000fe40004000000 */
[----:B------:R-:W-:-:S02]  /*0c00*/  FSETP.GEU.AND P4, PT, R9, R5, PT ;  /* 0x000000050900720b */ /* 0x000fc40003f8e000 */
[----:B---3--:R-:W-:Y:S02]  /*0c10*/  SEL R3, R12, 0xff800000, P2 ;  /* 0xff8000000c037807 */ /* 0x008fe40001000000 */
[----:B------:R-:W-:Y:S02]  /*0c20*/  @!P5 SEL R5, R5, R9, !P4 ;  /* 0x000000090505d207 */ /* 0x000fe40006000000 */
[----:B------:R-:W-:Y:S02]  /*0c30*/  FSETP.NAN.AND P1, PT, R3, R3, PT ;  /* 0x000000030300720b */ /* 0x000fe40003f28000 */
[----:B------:R-:W-:Y:S02]  /*0c40*/  FSETP.GEU.AND P5, PT, R8, R20, PT ;  /* 0x000000140800720b */ /* 0x000fe40003fae000 */
[----:B------:R-:W-:Y:S02]  /*0c50*/  SEL R4, R13, 0xff800000, P2 ;  /* 0xff8000000d047807 */ /* 0x000fe40001000000 */
[----:B------:R-:W-:-:S02]  /*0c60*/  @!P6 SEL R20, R20, R8, !P5 ;  /* 0x000000081414e207 */ /* 0x000fc40006800000 */
[----:B------:R-:W-:Y:S02]  /*0c70*/  FSETP.NAN.AND P6, PT, R4, R4, PT ;  /* 0x000000040400720b */ /* 0x000fe40003fc8000 */
[----:B------:R-:W-:Y:S02]  /*0c80*/  SEL R14, R14, 0xff800000, P2 ;  /* 0xff8000000e0e7807 */ /* 0x000fe40001000000 */
[----:B------:R-:W-:Y:S02]  /*0c90*/  SEL R8, R27, 0x6, P3 ;  /* 0x000000061b087807 */ /* 0x000fe40001800000 */
[----:B------:R-:W-:Y:S02]  /*0ca0*/  FSETP.GEU.AND P3, PT, R20, R3, PT ;  /* 0x000000031400720b */ /* 0x000fe40003f6e000 */
[----:B------:R-:W-:Y:S02]  /*0cb0*/  SEL R26, R26, 0x6, P0 ;  /* 0x000000061a1a7807 */ /* 0x000fe40000000000 */
[----:B------:R-:W-:-:S02]  /*0cc0*/  FSETP.NAN.AND P0, PT, R14, R14, PT ;  /* 0x0000000e0e00720b */ /* 0x000fc40003f08000 */
[----:B------:R-:W-:Y:S02]  /*0cd0*/  SEL R10, R15, 0xff800000, P2 ;  /* 0xff8000000f0a7807 */ /* 0x000fe40001000000 */
[----:B------:R-:W-:Y:S02]  /*0ce0*/  @!P1 SEL R3, R3, R20, !P3 ;  /* 0x0000001403039207 */ /* 0x000fe40005800000 */
[----:B------:R-:W-:Y:S02]  /*0cf0*/  SEL R9, R6, 0x6, P5 ;  /* 0x0000000606097807 */ /* 0x000fe40002800000 */
[----:B------:R-:W-:Y:S02]  /*0d00*/  FSETP.GEU.AND P1, PT, R5, R4, PT ;  /* 0x000000040500720b */ /* 0x000fe40003f2e000 */
[----:B------:R-:W-:Y:S02]  /*0d10*/  FSETP.NAN.AND P5, PT, R10, R10, PT ;  /* 0x0000000a0a00720b */ /* 0x000fe40003fa8000 */
[----:B------:R-:W-:-:S02]  /*0d20*/  @!P6 SEL R4, R4, R5, !P1 ;  /* 0x000000050404e207 */ /* 0x000fc40004800000 */
[----:B------:R-:W-:Y:S02]  /*0d30*/  FSETP.GEU.AND P6, PT, R11, R14, PT ;  /* 0x0000000e0b00720b */ /* 0x000fe40003fce000 */
[----:B-----5:R-:W-:Y:S02]  /*0d40*/  SEL R19, R19, 0xff800000, P2 ;  /* 0xff80000013137807 */ /* 0x020fe40001000000 */
[----:B------:R-:W-:Y:S02]  /*0d50*/  @!P0 SEL R14, R14, R11, !P6 ;  /* 0x0000000b0e0e8207 */ /* 0x000fe40007000000 */
[----:B------:R-:W-:-:S04]  /*0d60*/  FSETP.GEU.AND P0, PT, R7, R10, PT ;  /* 0x0000000a0700720b */ /* 0x000fc80003f0e000 */
[----:B------:R-:W-:Y:S02]  /*0d70*/  @!P5 SEL R10, R10, R7, !P0 ;  /* 0x000000070a0ad207 */ /* 0x000fe40004000000 */
[----:B------:R-:W-:Y:S01]  /*0d80*/  FSETP.NAN.AND P5, PT, R19, R19, PT ;  /* 0x000000131300720b */ /* 0x000fe20003fa8000 */
[----:B------:R-:W1:Y:S01]  /*0d90*/  LDC.64 R6, c[0x0][0x218] ;  /* 0x00008600ff067b82 */ /* 0x000e620000000a00 */
[----:B------:R-:W-:Y:S02]  /*0da0*/  SEL R2, R2, 0x6, P4 ;  /* 0x0000000602027807 */ /* 0x000fe40002000000 */
[----:B------:R-:W-:Y:S02]  /*0db0*/  SEL R16, R16, 0xff800000, P2 ;  /* 0xff80000010107807 */ /* 0x000fe40001000000 */
[----:B------:R-:W-:Y:S02]  /*0dc0*/  SEL R17, R17, 0xff800000, P2 ;  /* 0xff80000011117807 */ /* 0x000fe40001000000 */
[----:B------:R-:W-:-:S02]  /*0dd0*/  SEL R18, R18, 0xff800000, P2 ;  /* 0xff80000012127807 */ /* 0x000fc40001000000 */
[----:B------:R-:W-:Y:S02]  /*0de0*/  FSETP.GEU.AND P2, PT, R10, R19, PT ;  /* 0x000000130a00720b */ /* 0x000fe40003f4e000 */
[----:B------:R-:W-:Y:S02]  /*0df0*/  SEL R9, R9, 0x7, P3 ;  /* 0x0000000709097807 */ /* 0x000fe40001800000 */
[----:B------:R-:W-:Y:S02]  /*0e00*/  SEL R2, R2, 0x7, P1 ;  /* 0x0000000702027807 */ /* 0x000fe40000800000 */
[----:B------:R-:W-:Y:S02]  /*0e10*/  FSETP.NAN.AND P4, PT, R18, R18, PT ;  /* 0x000000121200720b */ /* 0x000fe40003f88000 */
[----:B------:R-:W-:Y:S02]  /*0e20*/  FSETP.NAN.AND P3, PT, R17, R17, PT ;  /* 0x000000111100720b */ /* 0x000fe40003f68000 */
[----:B------:R-:W-:-:S02]  /*0e30*/  FSETP.NAN.AND P1, PT, R16, R16, PT ;  /* 0x000000101000720b */ /* 0x000fc40003f28000 */
[----:B------:R-:W-:Y:S02]  /*0e40*/  @!P5 SEL R19, R19, R10, !P2 ;  /* 0x0000000a1313d207 */ /* 0x000fe40005000000 */
[----:B------:R-:W-:Y:S02]  /*0e50*/  SEL R26, R26, 0x7, P6 ;  /* 0x000000071a1a7807 */ /* 0x000fe40003000000 */
[----:B------:R-:W-:Y:S02]  /*0e60*/  SEL R8, R8, 0x7, P0 ;  /* 0x0000000708087807 */ /* 0x000fe40000000000 */
[----:B------:R-:W-:Y:S02]  /*0e70*/  FSETP.GEU.AND P6, PT, R14, R18, PT ;  /* 0x000000120e00720b */ /* 0x000fe40003fce000 */
[----:B------:R-:W-:Y:S02]  /*0e80*/  FSETP.GEU.AND P5, PT, R4, R17, PT ;  /* 0x000000110400720b */ /* 0x000fe40003fae000 */
[----:B------:R-:W-:-:S02]  /*0e90*/  FSETP.GEU.AND P0, PT, R3, R16, PT ;  /* 0x000000100300720b */ /* 0x000fc40003f0e000 */
[----:B------:R-:W-:Y:S02]  /*0ea0*/  SEL R5, R8, 0x8, P2 ;  /* 0x0000000808057807 */ /* 0x000fe40001000000 */
[----:B------:R-:W-:Y:S02]  /*0eb0*/  SEL R26, R26, 0x8, P6 ;  /* 0x000000081a1a7807 */ /* 0x000fe40003000000 */
[----:B------:R-:W-:Y:S02]  /*0ec0*/  SEL R2, R2, 0x8, P5 ;  /* 0x0000000802027807 */ /* 0x000fe40002800000 */
[----:B------:R-:W-:Y:S02]  /*0ed0*/  SEL R9, R9, 0x8, P0 ;  /* 0x0000000809097807 */ /* 0x000fe40000000000 */
[----:B------:R-:W-:Y:S02]  /*0ee0*/  IADD3 R8, P2, R0, UR6, RZ ;  /* 0x0000000600087c10 */ /* 0x000fe4000ff5e0ff */
[----:B------:R-:W-:-:S02]  /*0ef0*/  PRMT R5, R26, 0x3340, R5 ;  /* 0x000033401a057816 */ /* 0x000fc40000000005 */
[----:B------:R-:W-:Y:S01]  /*0f00*/  PRMT R2, R9, 0x3340, R2 ;  /* 0x0000334009027816 */ /* 0x000fe20000000002 */
[----:B-1----:R-:W-:Y:S01]  /*0f10*/  IMAD.WIDE R6, R0, 0x4, R6 ;  /* 0x0000000400067825 */ /* 0x002fe200078e0206 */
[----:B------:R-:W-:Y:S02]  /*0f20*/  @!P4 SEL R18, R18, R14, !P6 ;  /* 0x0000000e1212c207 */ /* 0x000fe40007000000 */
[----:B------:R-:W-:Y:S02]  /*0f30*/  @!P3 SEL R17, R17, R4, !P5 ;  /* 0x000000041111b207 */ /* 0x000fe40006800000 */
[----:B------:R-:W-:Y:S02]  /*0f40*/  @!P1 SEL R16, R16, R3, !P0 ;  /* 0x0000000310109207 */ /* 0x000fe40004000000 */
[----:B------:R-:W-:Y:S02]  /*0f50*/  LEA.HI.X.SX32 R9, R0, UR7, 0x1, P2 ;  /* 0x0000000700097c11 */ /* 0x000fe400090f0eff */
[----:B------:R-:W-:Y:S01]  /*0f60*/  PRMT R5, R2, 0x5410, R5 ;  /* 0x0000541002057816 */ /* 0x000fe20000000005 */
[----:B------:R-:W-:Y:S04]  /*0f70*/  STG.E.128 desc[UR4][R6.64], R16 ;  /* 0x0000001006007986 */ /* 0x000fe8000c101d04 */
[----:B------:R-:W-:Y:S01]  /*0f80*/  STG.E desc[UR4][R8.64], R5 ;  /* 0x0000000508007986 */ /* 0x000fe2000c101904 */
[----:B------:R-:W-:Y:S05]  /*0f90*/  EXIT ;  /* 0x000000000000794d */ /* 0x000fea0003800000 */
.L_x_0:
[----:B------:R-:W-:-:S00]  /*0fa0*/  BRA `(.L_x_0) ;  /* 0xfffffffc00fc7947 */ /* 0x000fc0000383ffff */
[----:B------:R-:W-:-:S00]  /*0fb0*/  NOP ;  /* 0x0000000000007918 */ /* 0x000fc00000000000 */
        /* <DEDUP_REMOVED lines=12> */
.L_x_1:


//--------------------- .nv.constant0.triton_poi_fused_max_pool2d_with_indices_7 --------------------------
	.section	.nv.constant0.triton_poi_fused_max_pool2d_with_indices_7,"a",@progbits
	.sectionflags	@""
	.align	4
.nv.constant0.triton_poi_fused_max_pool2d_with_indices_7:
	.zero		556
